//
// Generated by NVIDIA NVVM Compiler
//
// Compiler Build ID: CL-36424714
// Cuda compilation tools, release 13.0, V13.0.88
// Based on NVVM 20.0.0
//

.version 9.0
.target sm_100
.address_size 64

	// .globl	_Z9matrixMulPfS_S_iii

.visible .entry _Z9matrixMulPfS_S_iii(
	.param .u64 .ptr .align 1 _Z9matrixMulPfS_S_iii_param_0,
	.param .u64 .ptr .align 1 _Z9matrixMulPfS_S_iii_param_1,
	.param .u64 .ptr .align 1 _Z9matrixMulPfS_S_iii_param_2,
	.param .u32 _Z9matrixMulPfS_S_iii_param_3,
	.param .u32 _Z9matrixMulPfS_S_iii_param_4,
	.param .u32 _Z9matrixMulPfS_S_iii_param_5
)
{
	.reg .pred 	%p<13>;
	.reg .b32 	%r<41>;
	.reg .b32 	%f<68>;
	.reg .b64 	%rd<53>;

	ld.param.u64 	%rd7, [_Z9matrixMulPfS_S_iii_param_0];
	ld.param.u64 	%rd8, [_Z9matrixMulPfS_S_iii_param_1];
	ld.param.u64 	%rd6, [_Z9matrixMulPfS_S_iii_param_2];
	ld.param.u32 	%r20, [_Z9matrixMulPfS_S_iii_param_3];
	ld.param.u32 	%r18, [_Z9matrixMulPfS_S_iii_param_4];
	ld.param.u32 	%r19, [_Z9matrixMulPfS_S_iii_param_5];
	cvta.to.global.u64 	%rd1, %rd8;
	cvta.to.global.u64 	%rd2, %rd7;
	mov.u32 	%r21, %ctaid.y;
	mov.u32 	%r22, %ntid.y;
	mov.u32 	%r23, %tid.y;
	mad.lo.s32 	%r1, %r21, %r22, %r23;
	mov.u32 	%r24, %ctaid.x;
	mov.u32 	%r25, %ntid.x;
	mov.u32 	%r26, %tid.x;
	mad.lo.s32 	%r2, %r24, %r25, %r26;
	setp.ge.s32 	%p1, %r1, %r20;
	setp.ge.s32 	%p2, %r2, %r19;
	or.pred  	%p3, %p1, %p2;
	@%p3 bra 	$L__BB0_14;
	setp.lt.s32 	%p4, %r18, 1;
	mov.f32 	%f67, 0f00000000;
	@%p4 bra 	$L__BB0_13;
	mul.lo.s32 	%r3, %r18, %r1;
	and.b32  	%r4, %r18, 7;
	setp.lt.u32 	%p5, %r18, 8;
	mov.f32 	%f67, 0f00000000;
	mov.b32 	%r39, 0;
	@%p5 bra 	$L__BB0_5;
	and.b32  	%r39, %r18, 2147483640;
	neg.s32 	%r37, %r39;
	shl.b32 	%r7, %r19, 3;
	mul.wide.u32 	%rd9, %r3, 4;
	add.s64 	%rd10, %rd9, %rd2;
	add.s64 	%rd52, %rd10, 16;
	mov.f32 	%f67, 0f00000000;
	mul.wide.s32 	%rd13, %r19, 4;
	mov.u32 	%r36, %r2;
$L__BB0_4:
	.pragma "nounroll";
	ld.global.f32 	%f17, [%rd52+-16];
	mul.wide.s32 	%rd11, %r36, 4;
	add.s64 	%rd12, %rd1, %rd11;
	ld.global.f32 	%f18, [%rd12];
	fma.rn.f32 	%f19, %f17, %f18, %f67;
	ld.global.f32 	%f20, [%rd52+-12];
	add.s64 	%rd14, %rd12, %rd13;
	ld.global.f32 	%f21, [%rd14];
	fma.rn.f32 	%f22, %f20, %f21, %f19;
	ld.global.f32 	%f23, [%rd52+-8];
	add.s64 	%rd15, %rd14, %rd13;
	ld.global.f32 	%f24, [%rd15];
	fma.rn.f32 	%f25, %f23, %f24, %f22;
	ld.global.f32 	%f26, [%rd52+-4];
	add.s64 	%rd16, %rd15, %rd13;
	ld.global.f32 	%f27, [%rd16];
	fma.rn.f32 	%f28, %f26, %f27, %f25;
	ld.global.f32 	%f29, [%rd52];
	add.s64 	%rd17, %rd16, %rd13;
	ld.global.f32 	%f30, [%rd17];
	fma.rn.f32 	%f31, %f29, %f30, %f28;
	ld.global.f32 	%f32, [%rd52+4];
	add.s64 	%rd18, %rd17, %rd13;
	ld.global.f32 	%f33, [%rd18];
	fma.rn.f32 	%f34, %f32, %f33, %f31;
	ld.global.f32 	%f35, [%rd52+8];
	add.s64 	%rd19, %rd18, %rd13;
	ld.global.f32 	%f36, [%rd19];
	fma.rn.f32 	%f37, %f35, %f36, %f34;
	ld.global.f32 	%f38, [%rd52+12];
	add.s64 	%rd20, %rd19, %rd13;
	ld.global.f32 	%f39, [%rd20];
	fma.rn.f32 	%f67, %f38, %f39, %f37;
	add.s32 	%r37, %r37, 8;
	add.s32 	%r36, %r36, %r7;
	add.s64 	%rd52, %rd52, 32;
	setp.ne.s32 	%p6, %r37, 0;
	@%p6 bra 	$L__BB0_4;
$L__BB0_5:
	setp.eq.s32 	%p7, %r4, 0;
	@%p7 bra 	$L__BB0_13;
	and.b32  	%r13, %r18, 3;
	setp.lt.u32 	%p8, %r4, 4;
	@%p8 bra 	$L__BB0_8;
	add.s32 	%r28, %r39, %r3;
	mul.wide.u32 	%rd21, %r28, 4;
	add.s64 	%rd22, %rd2, %rd21;
	ld.global.f32 	%f41, [%rd22];
	mad.lo.s32 	%r29, %r39, %r19, %r2;
	mul.wide.s32 	%rd23, %r29, 4;
	add.s64 	%rd24, %rd1, %rd23;
	ld.global.f32 	%f42, [%rd24];
	fma.rn.f32 	%f43, %f41, %f42, %f67;
	cvt.u64.u32 	%rd25, %r3;
	cvt.u64.u32 	%rd26, %r39;
	add.s64 	%rd27, %rd26, %rd25;
	shl.b64 	%rd28, %rd27, 2;
	add.s64 	%rd29, %rd2, %rd28;
	ld.global.f32 	%f44, [%rd29+4];
	mul.wide.s32 	%rd30, %r19, 4;
	add.s64 	%rd31, %rd24, %rd30;
	ld.global.f32 	%f45, [%rd31];
	fma.rn.f32 	%f46, %f44, %f45, %f43;
	ld.global.f32 	%f47, [%rd29+8];
	add.s64 	%rd32, %rd31, %rd30;
	ld.global.f32 	%f48, [%rd32];
	fma.rn.f32 	%f49, %f47, %f48, %f46;
	ld.global.f32 	%f50, [%rd29+12];
	add.s64 	%rd33, %rd32, %rd30;
	ld.global.f32 	%f51, [%rd33];
	fma.rn.f32 	%f67, %f50, %f51, %f49;
	add.s32 	%r39, %r39, 4;
$L__BB0_8:
	setp.eq.s32 	%p9, %r13, 0;
	@%p9 bra 	$L__BB0_13;
	setp.eq.s32 	%p10, %r13, 1;
	@%p10 bra 	$L__BB0_11;
	add.s32 	%r30, %r39, %r3;
	mul.wide.u32 	%rd34, %r30, 4;
	add.s64 	%rd35, %rd2, %rd34;
	ld.global.f32 	%f53, [%rd35];
	mad.lo.s32 	%r31, %r39, %r19, %r2;
	mul.wide.s32 	%rd36, %r31, 4;
	add.s64 	%rd37, %rd1, %rd36;
	ld.global.f32 	%f54, [%rd37];
	fma.rn.f32 	%f55, %f53, %f54, %f67;
	cvt.u64.u32 	%rd38, %r3;
	cvt.u64.u32 	%rd39, %r39;
	add.s64 	%rd40, %rd39, %rd38;
	shl.b64 	%rd41, %rd40, 2;
	add.s64 	%rd42, %rd2, %rd41;
	ld.global.f32 	%f56, [%rd42+4];
	mul.wide.s32 	%rd43, %r19, 4;
	add.s64 	%rd44, %rd37, %rd43;
	ld.global.f32 	%f57, [%rd44];
	fma.rn.f32 	%f67, %f56, %f57, %f55;
	add.s32 	%r39, %r39, 2;
$L__BB0_11:
	and.b32  	%r32, %r18, 1;
	setp.eq.b32 	%p11, %r32, 1;
	not.pred 	%p12, %p11;
	@%p12 bra 	$L__BB0_13;
	add.s32 	%r33, %r39, %r3;
	mul.wide.u32 	%rd45, %r33, 4;
	add.s64 	%rd46, %rd2, %rd45;
	ld.global.f32 	%f58, [%rd46];
	mad.lo.s32 	%r34, %r39, %r19, %r2;
	mul.wide.s32 	%rd47, %r34, 4;
	add.s64 	%rd48, %rd1, %rd47;
	ld.global.f32 	%f59, [%rd48];
	fma.rn.f32 	%f67, %f58, %f59, %f67;
$L__BB0_13:
	mad.lo.s32 	%r35, %r19, %r1, %r2;
	cvta.to.global.u64 	%rd49, %rd6;
	mul.wide.s32 	%rd50, %r35, 4;
	add.s64 	%rd51, %rd49, %rd50;
	st.global.f32 	[%rd51], %f67;
$L__BB0_14:
	ret;

}
	// .globl	_Z11warm_up_gpuv
.visible .entry _Z11warm_up_gpuv()
{


	ret;

}


// ===== COMPILED SASS (sm_100) =====

	.target	sm_100

	.elftype	@"ET_EXEC"


//--------------------- .note.nv.tkinfo           --------------------------
	.section	.note.nv.tkinfo,"",@"SHT_NOTE"
	.sectionflags	@"SHF_NOTE_NV_TKINFO"
	.tkinfo
        /*0018*/ 	.word	0x00000002
        /*0030*/ 	.string	""
        /*0030*/ 	.string	"ptxas"
        /*0030*/ 	.string	"Cuda compilation tools, release 13.0, V13.0.88"
        /*0030*/ 	.string	"Build cuda_13.0.r13.0/compiler.36424714_0"
        /*0030*/ 	.string	"-arch sm_100 -m 64 "



//--------------------- .note.nv.cuinfo           --------------------------
	.section	.note.nv.cuinfo,"",@"SHT_NOTE"
	.sectionflags	@"SHF_NOTE_NV_CUINFO"
        /*0018*/ 	.short	0x0002
        /*001a*/ 	.short	0x0064
        /*001c*/ 	.short	0x0082
	.zero		2


//--------------------- .nv.info                  --------------------------
	.section	.nv.info,"",@"SHT_CUDA_INFO"
	.align	4


	//----- nvinfo : EIATTR_REGCOUNT
	.align		4
        /*0000*/ 	.byte	0x04, 0x2f
        /*0002*/ 	.short	(.L_1 - .L_0)
	.align		4
.L_0:
        /*0004*/ 	.word	index@(_Z9matrixMulPfS_S_iii)
        /*0008*/ 	.word	0x00000020


	//----- nvinfo : EIATTR_FRAME_SIZE
	.align		4
.L_1:
        /*000c*/ 	.byte	0x04, 0x11
        /*000e*/ 	.short	(.L_3 - .L_2)
	.align		4
.L_2:
        /*0010*/ 	.word	index@(_Z9matrixMulPfS_S_iii)
        /*0014*/ 	.word	0x00000000


	//----- nvinfo : EIATTR_REGCOUNT
	.align		4
.L_3:
        /*0018*/ 	.byte	0x04, 0x2f
        /*001a*/ 	.short	(.L_5 - .L_4)
	.align		4
.L_4:
        /*001c*/ 	.word	index@(_Z11warm_up_gpuv)
        /*0020*/ 	.word	0x00000004


	//----- nvinfo : EIATTR_FRAME_SIZE
	.align		4
.L_5:
        /*0024*/ 	.byte	0x04, 0x11
        /*0026*/ 	.short	(.L_7 - .L_6)
	.align		4
.L_6:
        /*0028*/ 	.word	index@(_Z11warm_up_gpuv)
        /*002c*/ 	.word	0x00000000


	//----- nvinfo : EIATTR_MIN_STACK_SIZE
	.align		4
.L_7:
        /*0030*/ 	.byte	0x04, 0x12
        /*0032*/ 	.short	(.L_9 - .L_8)
	.align		4
.L_8:
        /*0034*/ 	.word	index@(_Z11warm_up_gpuv)
        /*0038*/ 	.word	0x00000000


	//----- nvinfo : EIATTR_MIN_STACK_SIZE
	.align		4
.L_9:
        /*003c*/ 	.byte	0x04, 0x12
        /*003e*/ 	.short	(.L_11 - .L_10)
	.align		4
.L_10:
        /*0040*/ 	.word	index@(_Z9matrixMulPfS_S_iii)
        /*0044*/ 	.word	0x00000000
.L_11:


//--------------------- .nv.compat                --------------------------
	.section	.nv.compat,"",@"SHT_CUDA_COMPAT_INFO"
	.align	4
        /*0000*/ 	.byte	0x02, 0x09, 0x00, 0x00, 0x02, 0x02, 0x01, 0x00, 0x02, 0x05, 0x05, 0x00, 0x03, 0x07, 0x01, 0x01
        /*0010*/ 	.byte	0x02, 0x03, 0x00, 0x00, 0x02, 0x06, 0x01, 0x00, 0x04, 0x0b, 0x08, 0x00, 0x09, 0x00, 0x00, 0x00
        /*0020*/ 	.byte	0x00, 0x00, 0x00, 0x00


//--------------------- .nv.info._Z11warm_up_gpuv --------------------------
	.section	.nv.info._Z11warm_up_gpuv,"",@"SHT_CUDA_INFO"
	.sectionflags	@""
	.align	4


	//----- nvinfo : EIATTR_CUDA_API_VERSION
	.align		4
        /*0000*/ 	.byte	0x04, 0x37
        /*0002*/ 	.short	(.L_13 - .L_12)
.L_12:
        /*0004*/ 	.word	0x00000082


	//----- nvinfo : EIATTR_SPARSE_MMA_MASK
	.align		4
.L_13:
        /*0008*/ 	.byte	0x03, 0x50
        /*000a*/ 	.short	0x0000


	//----- nvinfo : EIATTR_MAXREG_COUNT
	.align		4
        /*000c*/ 	.byte	0x03, 0x1b
        /*000e*/ 	.short	0x00ff


	//----- nvinfo : EIATTR_MERCURY_ISA_VERSION
	.align		4
        /*0010*/ 	.byte	0x03, 0x5f
        /*0012*/ 	.short	0x0101


	//----- nvinfo : EIATTR_VRC_CTA_INIT_COUNT
	.align		4
        /*0014*/ 	.byte	0x02, 0x4a
	.zero		1
	.zero		1


	//----- nvinfo : EIATTR_EXIT_INSTR_OFFSETS
	.align		4
        /*0018*/ 	.byte	0x04, 0x1c
        /*001a*/ 	.short	(.L_15 - .L_14)


	//   ....[0]....
.L_14:
        /*001c*/ 	.word	0x00000010


	//----- nvinfo : EIATTR_SW_WAR
	.align		4
.L_15:
        /*0020*/ 	.byte	0x04, 0x36
        /*0022*/ 	.short	(.L_17 - .L_16)
.L_16:
        /*0024*/ 	.word	0x00000008
.L_17:


//--------------------- .nv.info._Z9matrixMulPfS_S_iii --------------------------
	.section	.nv.info._Z9matrixMulPfS_S_iii,"",@"SHT_CUDA_INFO"
	.sectionflags	@""
	.align	4


	//----- nvinfo : EIATTR_CUDA_API_VERSION
	.align		4
        /*0000*/ 	.byte	0x04, 0x37
        /*0002*/ 	.short	(.L_19 - .L_18)
.L_18:
        /*0004*/ 	.word	0x00000082


	//----- nvinfo : EIATTR_KPARAM_INFO
	.align		4
.L_19:
        /*0008*/ 	.byte	0x04, 0x17
        /*000a*/ 	.short	(.L_21 - .L_20)
.L_20:
        /*000c*/ 	.word	0x00000000
        /*0010*/ 	.short	0x0005
        /*0012*/ 	.short	0x0020
        /*0014*/ 	.byte	0x00, 0xf0, 0x11, 0x00


	//----- nvinfo : EIATTR_KPARAM_INFO
	.align		4
.L_21:
        /*0018*/ 	.byte	0x04, 0x17
        /*001a*/ 	.short	(.L_23 - .L_22)
.L_22:
        /*001c*/ 	.word	0x00000000
        /*0020*/ 	.short	0x0004
        /*0022*/ 	.short	0x001c
        /*0024*/ 	.byte	0x00, 0xf0, 0x11, 0x00


	//----- nvinfo : EIATTR_KPARAM_INFO
	.align		4
.L_23:
        /*0028*/ 	.byte	0x04, 0x17
        /*002a*/ 	.short	(.L_25 - .L_24)
.L_24:
        /*002c*/ 	.word	0x00000000
        /*0030*/ 	.short	0x0003
        /*0032*/ 	.short	0x0018
        /*0034*/ 	.byte	0x00, 0xf0, 0x11, 0x00


	//----- nvinfo : EIATTR_KPARAM_INFO
	.align		4
.L_25:
        /*0038*/ 	.byte	0x04, 0x17
        /*003a*/ 	.short	(.L_27 - .L_26)
.L_26:
        /*003c*/ 	.word	0x00000000
        /*0040*/ 	.short	0x0002
        /*0042*/ 	.short	0x0010
        /*0044*/ 	.byte	0x00, 0xf5, 0x21, 0x00


	//----- nvinfo : EIATTR_KPARAM_INFO
	.align		4
.L_27:
        /*0048*/ 	.byte	0x04, 0x17
        /*004a*/ 	.short	(.L_29 - .L_28)
.L_28:
        /*004c*/ 	.word	0x00000000
        /*0050*/ 	.short	0x0001
        /*0052*/ 	.short	0x0008
        /*0054*/ 	.byte	0x00, 0xf5, 0x21, 0x00


	//----- nvinfo : EIATTR_KPARAM_INFO
	.align		4
.L_29:
        /*0058*/ 	.byte	0x04, 0x17
        /*005a*/ 	.short	(.L_31 - .L_30)
.L_30:
        /*005c*/ 	.word	0x00000000
        /*0060*/ 	.short	0x0000
        /*0062*/ 	.short	0x0000
        /*0064*/ 	.byte	0x00, 0xf5, 0x21, 0x00


	//----- nvinfo : EIATTR_SPARSE_MMA_MASK
	.align		4
.L_31:
        /*0068*/ 	.byte	0x03, 0x50
        /*006a*/ 	.short	0x0000


	//----- nvinfo : EIATTR_MAXREG_COUNT
	.align		4
        /*006c*/ 	.byte	0x03, 0x1b
        /*006e*/ 	.short	0x00ff


	//----- nvinfo : EIATTR_MERCURY_ISA_VERSION
	.align		4
        /*0070*/ 	.byte	0x03, 0x5f
        /*0072*/ 	.short	0x0101


	//----- nvinfo : EIATTR_VRC_CTA_INIT_COUNT
	.align		4
        /*0074*/ 	.byte	0x02, 0x4a
	.zero		1
	.zero		1


	//----- nvinfo : EIATTR_EXIT_INSTR_OFFSETS
	.align		4
        /*0078*/ 	.byte	0x04, 0x1c
        /*007a*/ 	.short	(.L_33 - .L_32)


	//   ....[0]....
.L_32:
        /*007c*/ 	.word	0x000000d0


	//   ....[1]....
        /*0080*/ 	.word	0x000008f0


	//----- nvinfo : EIATTR_CBANK_PARAM_SIZE
	.align		4
.L_33:
        /*0084*/ 	.byte	0x03, 0x19
        /*0086*/ 	.short	0x0024


	//----- nvinfo : EIATTR_PARAM_CBANK
	.align		4
        /*0088*/ 	.byte	0x04, 0x0a
        /*008a*/ 	.short	(.L_35 - .L_34)
	.align		4
.L_34:
        /*008c*/ 	.word	index@(.nv.constant0._Z9matrixMulPfS_S_iii)
        /*0090*/ 	.short	0x0380
        /*0092*/ 	.short	0x0024


	//----- nvinfo : EIATTR_SW_WAR
	.align		4
.L_35:
        /*0094*/ 	.byte	0x04, 0x36
        /*0096*/ 	.short	(.L_37 - .L_36)
.L_36:
        /*0098*/ 	.word	0x00000008
.L_37:


//--------------------- .nv.callgraph             --------------------------
	.section	.nv.callgraph,"",@"SHT_CUDA_CALLGRAPH"
	.align	4
	.sectionentsize	8
	.align		4
        /*0000*/ 	.word	0x00000000
	.align		4
        /*0004*/ 	.word	0xffffffff
	.align		4
        /*0008*/ 	.word	0x00000000
	.align		4
        /*000c*/ 	.word	0xfffffffe
	.align		4
        /*0010*/ 	.word	0x00000000
	.align		4
        /*0014*/ 	.word	0xfffffffd
	.align		4
        /*0018*/ 	.word	0x00000000
	.align		4
        /*001c*/ 	.word	0xfffffffc


//--------------------- .text._Z11warm_up_gpuv    --------------------------
	.section	.text._Z11warm_up_gpuv,"ax",@progbits
	.align	128
        .global         _Z11warm_up_gpuv
        .type           _Z11warm_up_gpuv,@function
        .size           _Z11warm_up_gpuv,(.L_x_6 - _Z11warm_up_gpuv)
        .other          _Z11warm_up_gpuv,@"STO_CUDA_ENTRY STV_DEFAULT"
_Z11warm_up_gpuv:
.text._Z11warm_up_gpuv:
[----:B------:R-:W-:Y:S01]  /*0000*/  LDC R1, c[0x0][0x37c] ;  /* 0x0000df00ff017b82 */ /* 0x000fe20000000800 */
[----:B------:R-:W-:Y:S05]  /*0010*/  EXIT ;  /* 0x000000000000794d */ /* 0x000fea0003800000 */
.L_x_0:
[----:B------:R-:W-:-:S00]  /*0020*/  BRA `(.L_x_0) ;  /* 0xfffffffc00fc7947 */ /* 0x000fc0000383ffff */
[----:B------:R-:W-:-:S00]  /*0030*/  NOP ;  /* 0x0000000000007918 */ /* 0x000fc00000000000 */
        /* <DEDUP_REMOVED lines=12> */
.L_x_6:


//--------------------- .text._Z9matrixMulPfS_S_iii --------------------------
	.section	.text._Z9matrixMulPfS_S_iii,"ax",@progbits
	.align	128
        .global         _Z9matrixMulPfS_S_iii
        .type           _Z9matrixMulPfS_S_iii,@function
        .size           _Z9matrixMulPfS_S_iii,(.L_x_7 - _Z9matrixMulPfS_S_iii)
        .other          _Z9matrixMulPfS_S_iii,@"STO_CUDA_ENTRY STV_DEFAULT"
_Z9matrixMulPfS_S_iii:
.text._Z9matrixMulPfS_S_iii:
[----:B------:R-:W-:Y:S01]  /*0000*/  LDC R1, c[0x0][0x37c] ;  /* 0x0000df00ff017b82 */ /* 0x000fe20000000800 */
[----:B------:R-:W0:Y:S07]  /*0010*/  S2R R5, SR_TID.X ;  /* 0x0000000000057919 */ /* 0x000e2e0000002100 */
[----:B------:R-:W1:Y:S01]  /*0020*/  LDC R16, c[0x0][0x364] ;  /* 0x0000d900ff107b82 */ /* 0x000e620000000800 */
[----:B------:R-:W2:Y:S01]  /*0030*/  LDCU UR6, c[0x0][0x398] ;  /* 0x00007300ff0677ac */ /* 0x000ea20008000800 */
[----:B------:R-:W1:Y:S06]  /*0040*/  S2R R3, SR_TID.Y ;  /* 0x0000000000037919 */ /* 0x000e6c0000002200 */
[----:B------:R-:W0:Y:S08]  /*0050*/  S2UR UR5, SR_CTAID.X ;  /* 0x00000000000579c3 */ /* 0x000e300000002500 */
[----:B------:R-:W0:Y:S08]  /*0060*/  LDC R0, c[0x0][0x360] ;  /* 0x0000d800ff007b82 */ /* 0x000e300000000800 */
[----:B------:R-:W1:Y:S08]  /*0070*/  S2UR UR4, SR_CTAID.Y ;  /* 0x00000000000479c3 */ /* 0x000e700000002600 */
[----:B------:R-:W3:Y:S01]  /*0080*/  LDC R17, c[0x0][0x3a0] ;  /* 0x0000e800ff117b82 */ /* 0x000ee20000000800 */
[----:B0-----:R-:W-:-:S02]  /*0090*/  IMAD R0, R0, UR5, R5 ;  /* 0x0000000500007c24 */ /* 0x001fc4000f8e0205 */
[----:B-1----:R-:W-:-:S03]  /*00a0*/  IMAD R16, R16, UR4, R3 ;  /* 0x0000000410107c24 */ /* 0x002fc6000f8e0203 */
[----:B---3--:R-:W-:-:S04]  /*00b0*/  ISETP.GE.AND P0, PT, R0, R17, PT ;  /* 0x000000110000720c */ /* 0x008fc80003f06270 */
[----:B--2---:R-:W-:-:S13]  /*00c0*/  ISETP.GE.OR P0, PT, R16, UR6, P0 ;  /* 0x0000000610007c0c */ /* 0x004fda0008706670 */
[----:B------:R-:W-:Y:S05]  /*00d0*/  @P0 EXIT ;  /* 0x000000000000094d */ /* 0x000fea0003800000 */
[----:B------:R-:W0:Y:S01]  /*00e0*/  LDC R19, c[0x0][0x39c] ;  /* 0x0000e700ff137b82 */ /* 0x000e220000000800 */
[----:B------:R-:W1:Y:S01]  /*00f0*/  LDCU.64 UR4, c[0x0][0x358] ;  /* 0x00006b00ff0477ac */ /* 0x000e620008000a00 */
[----:B------:R-:W-:Y:S01]  /*0100*/  HFMA2 R24, -RZ, RZ, 0, 0 ;  /* 0x00000000ff187431 */ /* 0x000fe200000001ff */
[----:B0-----:R-:W-:-:S13]  /*0110*/  ISETP.GE.AND P0, PT, R19, 0x1, PT ;  /* 0x000000011300780c */ /* 0x001fda0003f06270 */
[----:B-1----:R-:W-:Y:S05]  /*0120*/  @!P0 BRA `(.L_x_1) ;  /* 0x0000000400e08947 */ /* 0x002fea0003800000 */
[C---:B------:R-:W-:Y:S01]  /*0130*/  ISETP.GE.U32.AND P1, PT, R19.reuse, 0x8, PT ;  /* 0x000000081300780c */ /* 0x040fe20003f26070 */
[----:B------:R-:W-:Y:S01]  /*0140*/  IMAD R20, R16, R19, RZ ;  /* 0x0000001310147224 */ /* 0x000fe200078e02ff */
[----:B------:R-:W-:Y:S02]  /*0150*/  LOP3.LUT R27, R19, 0x7, RZ, 0xc0, !PT ;  /* 0x00000007131b7812 */ /* 0x000fe400078ec0ff */
[----:B------:R-:W-:Y:S02]  /*0160*/  MOV R24, RZ ;  /* 0x000000ff00187202 */ /* 0x000fe40000000f00 */
[----:B------:R-:W-:Y:S02]  /*0170*/  ISETP.NE.AND P0, PT, R27, RZ, PT ;  /* 0x000000ff1b00720c */ /* 0x000fe40003f05270 */
[----:B------:R-:W-:-:S05]  /*0180*/  MOV R21, RZ ;  /* 0x000000ff00157202 */ /* 0x000fca0000000f00 */
[----:B------:R-:W-:Y:S06]  /*0190*/  @!P1 BRA `(.L_x_2) ;  /* 0x0000000000c49947 */ /* 0x000fec0003800000 */
[----:B------:R-:W0:Y:S01]  /*01a0*/  LDC.64 R2, c[0x0][0x380] ;  /* 0x0000e000ff027b82 */ /* 0x000e220000000a00 */
[----:B------:R-:W-:Y:S02]  /*01b0*/  LOP3.LUT R21, R19, 0x7ffffff8, RZ, 0xc0, !PT ;  /* 0x7ffffff813157812 */ /* 0x000fe400078ec0ff */
[----:B------:R-:W-:Y:S02]  /*01c0*/  MOV R24, RZ ;  /* 0x000000ff00187202 */ /* 0x000fe40000000f00 */
[----:B------:R-:W-:Y:S02]  /*01d0*/  MOV R18, R0 ;  /* 0x0000000000127202 */ /* 0x000fe40000000f00 */
[----:B------:R-:W-:Y:S01]  /*01e0*/  IADD3 R22, PT, PT, -R21, RZ, RZ ;  /* 0x000000ff15167210 */ /* 0x000fe20007ffe1ff */
[----:B0-----:R-:W-:-:S03]  /*01f0*/  IMAD.WIDE.U32 R2, R20, 0x4, R2 ;  /* 0x0000000414027825 */ /* 0x001fc600078e0002 */
[----:B------:R-:W-:-:S04]  /*0200*/  IADD3 R4, P1, PT, R2, 0x10, RZ ;  /* 0x0000001002047810 */ /* 0x000fc80007f3e0ff */
[----:B------:R-:W-:-:S09]  /*0210*/  IADD3.X R5, PT, PT, RZ, R3, RZ, P1, !PT ;  /* 0x00000003ff057210 */ /* 0x000fd20000ffe4ff */
.L_x_3:
[----:B------:R-:W0:Y:S01]  /*0220*/  LDC.64 R14, c[0x0][0x388] ;  /* 0x0000e200ff0e7b82 */ /* 0x000e220000000a00 */
[----:B------:R-:W-:Y:S02]  /*0230*/  MOV R2, R4 ;  /* 0x0000000400027202 */ /* 0x000fe40000000f00 */
[----:B------:R-:W-:-:S05]  /*0240*/  MOV R3, R5 ;  /* 0x0000000500037202 */ /* 0x000fca0000000f00 */
[----:B------:R-:W2:Y:S04]  /*0250*/  LDG.E R25, desc[UR4][R2.64+-0x10] ;  /* 0xfffff00402197981 */ /* 0x000ea8000c1e1900 */
[----:B------:R-:W3:Y:S04]  /*0260*/  LDG.E R23, desc[UR4][R2.64+-0xc] ;  /* 0xfffff40402177981 */ /* 0x000ee8000c1e1900 */
[----:B------:R-:W4:Y:S04]  /*0270*/  LDG.E R29, desc[UR4][R2.64+-0x8] ;  /* 0xfffff804021d7981 */ /* 0x000f28000c1e1900 */
[----:B------:R-:W5:Y:S01]  /*0280*/  LDG.E R28, desc[UR4][R2.64+-0x4] ;  /* 0xfffffc04021c7981 */ /* 0x000f62000c1e1900 */
[----:B0-----:R-:W-:-:S05]  /*0290*/  IMAD.WIDE R14, R18, 0x4, R14 ;  /* 0x00000004120e7825 */ /* 0x001fca00078e020e */
[----:B------:R0:W2:Y:S01]  /*02a0*/  LDG.E R26, desc[UR4][R14.64] ;  /* 0x000000040e1a7981 */ /* 0x0000a2000c1e1900 */
[----:B------:R-:W-:-:S04]  /*02b0*/  IMAD.WIDE R12, R17, 0x4, R14 ;  /* 0x00000004110c7825 */ /* 0x000fc800078e020e */
[C---:B------:R-:W-:Y:S02]  /*02c0*/  IMAD.WIDE R4, R17.reuse, 0x4, R12 ;  /* 0x0000000411047825 */ /* 0x040fe400078e020c */
[----:B------:R-:W3:Y:S02]  /*02d0*/  LDG.E R12, desc[UR4][R12.64] ;  /* 0x000000040c0c7981 */ /* 0x000ee4000c1e1900 */
[C---:B------:R-:W-:Y:S02]  /*02e0*/  IMAD.WIDE R8, R17.reuse, 0x4, R4 ;  /* 0x0000000411087825 */ /* 0x040fe400078e0204 */
[----:B------:R-:W4:Y:S02]  /*02f0*/  LDG.E R4, desc[UR4][R4.64] ;  /* 0x0000000404047981 */ /* 0x000f24000c1e1900 */
[C---:B------:R-:W-:Y:S02]  /*0300*/  IMAD.WIDE R6, R17.reuse, 0x4, R8 ;  /* 0x0000000411067825 */ /* 0x040fe400078e0208 */
[----:B------:R-:W5:Y:S02]  /*0310*/  LDG.E R8, desc[UR4][R8.64] ;  /* 0x0000000408087981 */ /* 0x000f64000c1e1900 */
[----:B------:R-:W-:-:S02]  /*0320*/  IMAD.WIDE R10, R17, 0x4, R6 ;  /* 0x00000004110a7825 */ /* 0x000fc400078e0206 */
[----:B------:R-:W5:Y:S04]  /*0330*/  LDG.E R5, desc[UR4][R2.64] ;  /* 0x0000000402057981 */ /* 0x000f68000c1e1900 */
[----:B------:R-:W5:Y:S01]  /*0340*/  LDG.E R6, desc[UR4][R6.64] ;  /* 0x0000000406067981 */ /* 0x000f62000c1e1900 */
[----:B0-----:R-:W-:-:S03]  /*0350*/  IMAD.WIDE R14, R17, 0x4, R10 ;  /* 0x00000004110e7825 */ /* 0x001fc600078e020a */
[----:B------:R-:W5:Y:S04]  /*0360*/  LDG.E R10, desc[UR4][R10.64] ;  /* 0x000000040a0a7981 */ /* 0x000f68000c1e1900 */
[----:B------:R-:W5:Y:S04]  /*0370*/  LDG.E R13, desc[UR4][R14.64] ;  /* 0x000000040e0d7981 */ /* 0x000f68000c1e1900 */
[----:B------:R-:W5:Y:S04]  /*0380*/  LDG.E R7, desc[UR4][R2.64+0x4] ;  /* 0x0000040402077981 */ /* 0x000f68000c1e1900 */
[----:B------:R-:W5:Y:S01]  /*0390*/  LDG.E R9, desc[UR4][R2.64+0xc] ;  /* 0x00000c0402097981 */ /* 0x000f62000c1e1900 */
[----:B--2---:R-:W-:Y:S01]  /*03a0*/  FFMA R26, R25, R26, R24 ;  /* 0x0000001a191a7223 */ /* 0x004fe20000000018 */
[----:B------:R-:W-:-:S02]  /*03b0*/  IMAD.WIDE R24, R17, 0x4, R14 ;  /* 0x0000000411187825 */ /* 0x000fc400078e020e */
[----:B------:R-:W2:Y:S04]  /*03c0*/  LDG.E R14, desc[UR4][R2.64+0x8] ;  /* 0x00000804020e7981 */ /* 0x000ea8000c1e1900 */
[----:B------:R-:W2:Y:S01]  /*03d0*/  LDG.E R24, desc[UR4][R24.64] ;  /* 0x0000000418187981 */ /* 0x000ea2000c1e1900 */
[----:B---3--:R-:W-:Y:S01]  /*03e0*/  FFMA R12, R23, R12, R26 ;  /* 0x0000000c170c7223 */ /* 0x008fe2000000001a */
[----:B------:R-:W-:-:S03]  /*03f0*/  IADD3 R22, PT, PT, R22, 0x8, RZ ;  /* 0x0000000816167810 */ /* 0x000fc60007ffe0ff */
[----:B----4-:R-:W-:Y:S01]  /*0400*/  FFMA R29, R29, R4, R12 ;  /* 0x000000041d1d7223 */ /* 0x010fe2000000000c */
[----:B------:R-:W-:-:S03]  /*0410*/  ISETP.NE.AND P1, PT, R22, RZ, PT ;  /* 0x000000ff1600720c */ /* 0x000fc60003f25270 */
[----:B-----5:R-:W-:Y:S01]  /*0420*/  FFMA R8, R28, R8, R29 ;  /* 0x000000081c087223 */ /* 0x020fe2000000001d */
[----:B------:R-:W-:-:S03]  /*0430*/  IADD3 R4, P2, PT, R2, 0x20, RZ ;  /* 0x0000002002047810 */ /* 0x000fc60007f5e0ff */
[----:B------:R-:W-:Y:S01]  /*0440*/  FFMA R6, R5, R6, R8 ;  /* 0x0000000605067223 */ /* 0x000fe20000000008 */
[----:B------:R-:W-:Y:S02]  /*0450*/  IADD3.X R5, PT, PT, RZ, R3, RZ, P2, !PT ;  /* 0x00000003ff057210 */ /* 0x000fe400017fe4ff */
[----:B------:R-:W-:Y:S01]  /*0460*/  LEA R18, R17, R18, 0x3 ;  /* 0x0000001211127211 */ /* 0x000fe200078e18ff */
[----:B------:R-:W-:-:S04]  /*0470*/  FFMA R7, R7, R10, R6 ;  /* 0x0000000a07077223 */ /* 0x000fc80000000006 */
[----:B--2---:R-:W-:-:S04]  /*0480*/  FFMA R14, R14, R13, R7 ;  /* 0x0000000d0e0e7223 */ /* 0x004fc80000000007 */
[----:B------:R-:W-:Y:S01]  /*0490*/  FFMA R24, R9, R24, R14 ;  /* 0x0000001809187223 */ /* 0x000fe2000000000e */
[----:B------:R-:W-:Y:S06]  /*04a0*/  @P1 BRA `(.L_x_3) ;  /* 0xfffffffc005c1947 */ /* 0x000fec000383ffff */
.L_x_2:
[----:B------:R-:W-:Y:S05]  /*04b0*/  @!P0 BRA `(.L_x_1) ;  /* 0x0000000000fc8947 */ /* 0x000fea0003800000 */
[----:B------:R-:W-:Y:S02]  /*04c0*/  ISETP.GE.U32.AND P1, PT, R27, 0x4, PT ;  /* 0x000000041b00780c */ /* 0x000fe40003f26070 */
[----:B------:R-:W-:-:S04]  /*04d0*/  LOP3.LUT R14, R19, 0x3, RZ, 0xc0, !PT ;  /* 0x00000003130e7812 */ /* 0x000fc800078ec0ff */
[----:B------:R-:W-:-:S07]  /*04e0*/  ISETP.NE.AND P0, PT, R14, RZ, PT ;  /* 0x000000ff0e00720c */ /* 0x000fce0003f05270 */
[----:B------:R-:W-:Y:S06]  /*04f0*/  @!P1 BRA `(.L_x_4) ;  /* 0x00000000006c9947 */ /* 0x000fec0003800000 */
[----:B------:R-:W0:Y:S01]  /*0500*/  LDC.64 R4, c[0x0][0x388] ;  /* 0x0000e200ff047b82 */ /* 0x000e220000000a00 */
[----:B------:R-:W1:Y:S01]  /*0510*/  LDCU.64 UR6, c[0x0][0x380] ;  /* 0x00007000ff0677ac */ /* 0x000e620008000a00 */
[----:B------:R-:W-:Y:S01]  /*0520*/  IMAD R7, R21, R17, R0 ;  /* 0x0000001115077224 */ /* 0x000fe200078e0200 */
[CC--:B------:R-:W-:Y:S02]  /*0530*/  IADD3 R3, PT, PT, R20.reuse, R21.reuse, RZ ;  /* 0x0000001514037210 */ /* 0x0c0fe40007ffe0ff */
[----:B------:R-:W-:-:S03]  /*0540*/  IADD3 R8, P1, PT, R20, R21, RZ ;  /* 0x0000001514087210 */ /* 0x000fc60007f3e0ff */
[----:B------:R-:W2:Y:S01]  /*0550*/  LDC.64 R12, c[0x0][0x380] ;  /* 0x0000e000ff0c7b82 */ /* 0x000ea20000000a00 */
[----:B0-----:R-:W-:-:S04]  /*0560*/  IMAD.WIDE R4, R7, 0x4, R4 ;  /* 0x0000000407047825 */ /* 0x001fc800078e0204 */
[----:B------:R-:W-:Y:S02]  /*0570*/  IMAD.WIDE R6, R17, 0x4, R4 ;  /* 0x0000000411067825 */ /* 0x000fe400078e0204 */
[----:B------:R-:W3:Y:S02]  /*0580*/  LDG.E R4, desc[UR4][R4.64] ;  /* 0x0000000404047981 */ /* 0x000ee4000c1e1900 */
[----:B--2---:R-:W-:Y:S01]  /*0590*/  IMAD.WIDE.U32 R12, R3, 0x4, R12 ;  /* 0x00000004030c7825 */ /* 0x004fe200078e000c */
[----:B------:R-:W-:Y:S02]  /*05a0*/  IADD3.X R3, PT, PT, RZ, RZ, RZ, P1, !PT ;  /* 0x000000ffff037210 */ /* 0x000fe40000ffe4ff */
[----:B-1----:R-:W-:-:S03]  /*05b0*/  LEA R2, P1, R8, UR6, 0x2 ;  /* 0x0000000608027c11 */ /* 0x002fc6000f8210ff */
[----:B------:R-:W3:Y:S01]  /*05c0*/  LDG.E R13, desc[UR4][R12.64] ;  /* 0x000000040c0d7981 */ /* 0x000ee2000c1e1900 */
[----:B------:R-:W-:Y:S01]  /*05d0*/  LEA.HI.X R3, R8, UR7, R3, 0x2, P1 ;  /* 0x0000000708037c11 */ /* 0x000fe200088f1403 */
[C---:B------:R-:W-:Y:S02]  /*05e0*/  IMAD.WIDE R8, R17.reuse, 0x4, R6 ;  /* 0x0000000411087825 */ /* 0x040fe400078e0206 */
[----:B------:R-:W2:Y:S04]  /*05f0*/  LDG.E R6, desc[UR4][R6.64] ;  /* 0x0000000406067981 */ /* 0x000ea8000c1e1900 */
[----:B------:R-:W2:Y:S01]  /*0600*/  LDG.E R15, desc[UR4][R2.64+0x4] ;  /* 0x00000404020f7981 */ /* 0x000ea2000c1e1900 */
[----:B------:R-:W-:-:S03]  /*0610*/  IMAD.WIDE R10, R17, 0x4, R8 ;  /* 0x00000004110a7825 */ /* 0x000fc600078e0208 */
[----:B------:R-:W4:Y:S04]  /*0620*/  LDG.E R22, desc[UR4][R8.64] ;  /* 0x0000000408167981 */ /* 0x000f28000c1e1900 */
[----:B------:R-:W4:Y:S04]  /*0630*/  LDG.E R18, desc[UR4][R2.64+0x8] ;  /* 0x0000080402127981 */ /* 0x000f28000c1e1900 */
[----:B------:R-:W5:Y:S04]  /*0640*/  LDG.E R26, desc[UR4][R2.64+0xc] ;  /* 0x00000c04021a7981 */ /* 0x000f68000c1e1900 */
[----:B------:R-:W5:Y:S01]  /*0650*/  LDG.E R10, desc[UR4][R10.64] ;  /* 0x000000040a0a7981 */ /* 0x000f62000c1e1900 */
[----:B------:R-:W-:Y:S01]  /*0660*/  IADD3 R21, PT, PT, R21, 0x4, RZ ;  /* 0x0000000415157810 */ /* 0x000fe20007ffe0ff */
[----:B---3--:R-:W-:-:S04]  /*0670*/  FFMA R24, R13, R4, R24 ;  /* 0x000000040d187223 */ /* 0x008fc80000000018 */
[----:B--2---:R-:W-:-:S04]  /*0680*/  FFMA R15, R15, R6, R24 ;  /* 0x000000060f0f7223 */ /* 0x004fc80000000018 */
[----:B----4-:R-:W-:-:S04]  /*0690*/  FFMA R15, R18, R22, R15 ;  /* 0x00000016120f7223 */ /* 0x010fc8000000000f */
[----:B-----5:R-:W-:-:S07]  /*06a0*/  FFMA R24, R26, R10, R15 ;  /* 0x0000000a1a187223 */ /* 0x020fce000000000f */
.L_x_4:
[----:B------:R-:W-:Y:S05]  /*06b0*/  @!P0 BRA `(.L_x_1) ;  /* 0x00000000007c8947 */ /* 0x000fea0003800000 */
[----:B------:R-:W-:Y:S01]  /*06c0*/  ISETP.NE.AND P1, PT, R14, 0x1, PT ;  /* 0x000000010e00780c */ /* 0x000fe20003f25270 */
[----:B------:R-:W0:Y:S01]  /*06d0*/  LDC.64 R10, c[0x0][0x380] ;  /* 0x0000e000ff0a7b82 */ /* 0x000e220000000a00 */
[----:B------:R-:W-:-:S04]  /*06e0*/  LOP3.LUT R19, R19, 0x1, RZ, 0xc0, !PT ;  /* 0x0000000113137812 */ /* 0x000fc800078ec0ff */
[----:B------:R-:W-:-:S03]  /*06f0*/  ISETP.NE.U32.AND P0, PT, R19, 0x1, PT ;  /* 0x000000011300780c */ /* 0x000fc60003f05070 */
[----:B------:R-:W1:Y:S04]  /*0700*/  LDC.64 R8, c[0x0][0x388] ;  /* 0x0000e200ff087b82 */ /* 0x000e680000000a00 */
[CC--:B------:R-:W-:Y:S02]  /*0710*/  @P1 IADD3 R13, PT, PT, R20.reuse, R21.reuse, RZ ;  /* 0x00000015140d1210 */ /* 0x0c0fe40007ffe0ff */
[----:B------:R-:W-:Y:S02]  /*0720*/  @P1 IADD3 R12, P2, PT, R20, R21, RZ ;  /* 0x00000015140c1210 */ /* 0x000fe40007f5e0ff */
[----:B------:R-:W2:Y:S02]  /*0730*/  @P1 LDC.64 R2, c[0x0][0x380] ;  /* 0x0000e000ff021b82 */ /* 0x000ea40000000a00 */
[----:B------:R-:W-:-:S06]  /*0740*/  @P1 IADD3.X R14, PT, PT, RZ, RZ, RZ, P2, !PT ;  /* 0x000000ffff0e1210 */ /* 0x000fcc00017fe4ff */
[----:B------:R-:W3:Y:S01]  /*0750*/  LDC.64 R4, c[0x0][0x380] ;  /* 0x0000e000ff047b82 */ /* 0x000ee20000000a00 */
[----:B0-----:R-:W-:-:S04]  /*0760*/  @P1 IMAD.WIDE.U32 R10, R13, 0x4, R10 ;  /* 0x000000040d0a1825 */ /* 0x001fc800078e000a */
[C---:B------:R-:W-:Y:S01]  /*0770*/  @P1 IMAD R13, R21.reuse, R17, R0 ;  /* 0x00000011150d1224 */ /* 0x040fe200078e0200 */
[----:B------:R-:W-:Y:S01]  /*0780*/  @P1 IADD3 R21, PT, PT, R21, 0x2, RZ ;  /* 0x0000000215151810 */ /* 0x000fe20007ffe0ff */
[----:B------:R-:W4:Y:S01]  /*0790*/  @P1 LDG.E R11, desc[UR4][R10.64] ;  /* 0x000000040a0b1981 */ /* 0x000f22000c1e1900 */
[----:B------:R-:W0:Y:S01]  /*07a0*/  LDC.64 R6, c[0x0][0x388] ;  /* 0x0000e200ff067b82 */ /* 0x000e220000000a00 */
[----:B-1----:R-:W-:Y:S01]  /*07b0*/  @P1 IMAD.WIDE R8, R13, 0x4, R8 ;  /* 0x000000040d081825 */ /* 0x002fe200078e0208 */
[----:B------:R-:W-:Y:S02]  /*07c0*/  @!P0 IADD3 R15, PT, PT, R20, R21, RZ ;  /* 0x00000015140f8210 */ /* 0x000fe40007ffe0ff */
[----:B--2---:R-:W-:Y:S01]  /*07d0*/  @P1 LEA R2, P2, R12, R2, 0x2 ;  /* 0x000000020c021211 */ /* 0x004fe200078410ff */
[----:B------:R-:W-:-:S03]  /*07e0*/  @!P0 IMAD R21, R21, R17, R0 ;  /* 0x0000001115158224 */ /* 0x000fc600078e0200 */
[----:B------:R-:W-:Y:S01]  /*07f0*/  @P1 LEA.HI.X R3, R12, R3, R14, 0x2, P2 ;  /* 0x000000030c031211 */ /* 0x000fe200010f140e */
[----:B------:R-:W-:Y:S01]  /*0800*/  @P1 IMAD.WIDE R12, R17, 0x4, R8 ;  /* 0x00000004110c1825 */ /* 0x000fe200078e0208 */
[----:B------:R-:W4:Y:S03]  /*0810*/  @P1 LDG.E R14, desc[UR4][R8.64] ;  /* 0x00000004080e1981 */ /* 0x000f26000c1e1900 */
[----:B---3--:R-:W-:Y:S01]  /*0820*/  @!P0 IMAD.WIDE.U32 R4, R15, 0x4, R4 ;  /* 0x000000040f048825 */ /* 0x008fe200078e0004 */
[----:B------:R-:W2:Y:S04]  /*0830*/  @P1 LDG.E R2, desc[UR4][R2.64+0x4] ;  /* 0x0000040402021981 */ /* 0x000ea8000c1e1900 */
[----:B------:R-:W2:Y:S01]  /*0840*/  @P1 LDG.E R12, desc[UR4][R12.64] ;  /* 0x000000040c0c1981 */ /* 0x000ea2000c1e1900 */
[----:B0-----:R-:W-:-:S03]  /*0850*/  @!P0 IMAD.WIDE R6, R21, 0x4, R6 ;  /* 0x0000000415068825 */ /* 0x001fc600078e0206 */
[----:B------:R-:W3:Y:S04]  /*0860*/  @!P0 LDG.E R5, desc[UR4][R4.64] ;  /* 0x0000000404058981 */ /* 0x000ee8000c1e1900 */
[----:B------:R-:W3:Y:S01]  /*0870*/  @!P0 LDG.E R6, desc[UR4][R6.64] ;  /* 0x0000000406068981 */ /* 0x000ee2000c1e1900 */
[----:B----4-:R-:W-:-:S04]  /*0880*/  @P1 FFMA R11, R11, R14, R24 ;  /* 0x0000000e0b0b1223 */ /* 0x010fc80000000018 */
[----:B--2---:R-:W-:-:S04]  /*0890*/  @P1 FFMA R24, R2, R12, R11 ;  /* 0x0000000c02181223 */ /* 0x004fc8000000000b */
[----:B---3--:R-:W-:-:S07]  /*08a0*/  @!P0 FFMA R24, R5, R6, R24 ;  /* 0x0000000605188223 */ /* 0x008fce0000000018 */
.L_x_1:
[----:B------:R-:W0:Y:S01]  /*08b0*/  LDC.64 R2, c[0x0][0x390] ;  /* 0x0000e400ff027b82 */ /* 0x000e220000000a00 */
[----:B------:R-:W-:-:S04]  /*08c0*/  IMAD R17, R16, R17, R0 ;  /* 0x0000001110117224 */ /* 0x000fc800078e0200 */
[----:B0-----:R-:W-:-:S05]  /*08d0*/  IMAD.WIDE R2, R17, 0x4, R2 ;  /* 0x0000000411027825 */ /* 0x001fca00078e0202 */
[----:B------:R-:W-:Y:S01]  /*08e0*/  STG.E desc[UR4][R2.64], R24 ;  /* 0x0000001802007986 */ /* 0x000fe2000c101904 */
[----:B------:R-:W-:Y:S05]  /*08f0*/  EXIT ;  /* 0x000000000000794d */ /* 0x000fea0003800000 */
.L_x_5:
        /* <DEDUP_REMOVED lines=16> */
.L_x_7:


//--------------------- .nv.shared.reserved.0     --------------------------
	.section	.nv.shared.reserved.0,"aw",@nobits
	.weak		__nv_reservedSMEM_offset_0_alias
	.size		__nv_reservedSMEM_offset_0_alias, 0, 64
	.other		__nv_reservedSMEM_offset_0_alias,@"STO_CUDA_RESERVED_SHARED STV_DEFAULT"
__nv_reservedSMEM_offset_0_alias:
	.zero		0
	.zero		64


//--------------------- .nv.constant0._Z11warm_up_gpuv --------------------------
	.section	.nv.constant0._Z11warm_up_gpuv,"a",@progbits
	.sectionflags	@""
	.align	4
.nv.constant0._Z11warm_up_gpuv:
	.zero		896


//--------------------- .nv.constant0._Z9matrixMulPfS_S_iii --------------------------
	.section	.nv.constant0._Z9matrixMulPfS_S_iii,"a",@progbits
	.sectionflags	@""
	.align	4
.nv.constant0._Z9matrixMulPfS_S_iii:
	.zero		932


//--------------------- SYMBOLS --------------------------

	.type		.nv.reservedSmem.offset0,@object
	.size		.nv.reservedSmem.offset0,0x4
